//
// Generated by NVIDIA NVVM Compiler
//
// Compiler Build ID: CL-36424714
// Cuda compilation tools, release 13.0, V13.0.88
// Based on NVVM 20.0.0
//

.version 9.0
.target sm_100
.address_size 64

	// .globl	_ZN3cub18CUB_300001_SM_10006detail11EmptyKernelIvEEvv
.global .align 1 .b8 _ZN41_INTERNAL_64bc08dd_4_k_cu_04833103_1890304cuda3std3__45__cpo5beginE[1];
.global .align 1 .b8 _ZN41_INTERNAL_64bc08dd_4_k_cu_04833103_1890304cuda3std3__45__cpo3endE[1];
.global .align 1 .b8 _ZN41_INTERNAL_64bc08dd_4_k_cu_04833103_1890304cuda3std3__45__cpo6cbeginE[1];
.global .align 1 .b8 _ZN41_INTERNAL_64bc08dd_4_k_cu_04833103_1890304cuda3std3__45__cpo4cendE[1];
.global .align 1 .b8 _ZN41_INTERNAL_64bc08dd_4_k_cu_04833103_1890304cuda3std3__45__cpo6rbeginE[1];
.global .align 1 .b8 _ZN41_INTERNAL_64bc08dd_4_k_cu_04833103_1890304cuda3std3__45__cpo4rendE[1];
.global .align 1 .b8 _ZN41_INTERNAL_64bc08dd_4_k_cu_04833103_1890304cuda3std3__45__cpo7crbeginE[1];
.global .align 1 .b8 _ZN41_INTERNAL_64bc08dd_4_k_cu_04833103_1890304cuda3std3__45__cpo5crendE[1];
.global .align 1 .b8 _ZN41_INTERNAL_64bc08dd_4_k_cu_04833103_1890304cuda3std3__443_GLOBAL__N__64bc08dd_4_k_cu_04833103_1890306ignoreE[1];
.global .align 1 .b8 _ZN41_INTERNAL_64bc08dd_4_k_cu_04833103_1890304cuda3std3__419piecewise_constructE[1];
.global .align 1 .b8 _ZN41_INTERNAL_64bc08dd_4_k_cu_04833103_1890304cuda3std3__48in_placeE[1];
.global .align 1 .b8 _ZN41_INTERNAL_64bc08dd_4_k_cu_04833103_1890304cuda3std3__420unreachable_sentinelE[1];
.global .align 1 .b8 _ZN41_INTERNAL_64bc08dd_4_k_cu_04833103_1890304cuda3std3__47nulloptE[1];
.global .align 1 .b8 _ZN41_INTERNAL_64bc08dd_4_k_cu_04833103_1890304cuda3std3__48unexpectE[1];
.global .align 1 .b8 _ZN41_INTERNAL_64bc08dd_4_k_cu_04833103_1890304cuda3std6ranges3__45__cpo4swapE[1];
.global .align 1 .b8 _ZN41_INTERNAL_64bc08dd_4_k_cu_04833103_1890304cuda3std6ranges3__45__cpo9iter_moveE[1];
.global .align 1 .b8 _ZN41_INTERNAL_64bc08dd_4_k_cu_04833103_1890304cuda3std6ranges3__45__cpo5beginE[1];
.global .align 1 .b8 _ZN41_INTERNAL_64bc08dd_4_k_cu_04833103_1890304cuda3std6ranges3__45__cpo3endE[1];
.global .align 1 .b8 _ZN41_INTERNAL_64bc08dd_4_k_cu_04833103_1890304cuda3std6ranges3__45__cpo6cbeginE[1];
.global .align 1 .b8 _ZN41_INTERNAL_64bc08dd_4_k_cu_04833103_1890304cuda3std6ranges3__45__cpo4cendE[1];
.global .align 1 .b8 _ZN41_INTERNAL_64bc08dd_4_k_cu_04833103_1890304cuda3std6ranges3__45__cpo7advanceE[1];
.global .align 1 .b8 _ZN41_INTERNAL_64bc08dd_4_k_cu_04833103_1890304cuda3std6ranges3__45__cpo9iter_swapE[1];
.global .align 1 .b8 _ZN41_INTERNAL_64bc08dd_4_k_cu_04833103_1890304cuda3std6ranges3__45__cpo4nextE[1];
.global .align 1 .b8 _ZN41_INTERNAL_64bc08dd_4_k_cu_04833103_1890304cuda3std6ranges3__45__cpo4prevE[1];
.global .align 1 .b8 _ZN41_INTERNAL_64bc08dd_4_k_cu_04833103_1890304cuda3std6ranges3__45__cpo4dataE[1];
.global .align 1 .b8 _ZN41_INTERNAL_64bc08dd_4_k_cu_04833103_1890304cuda3std6ranges3__45__cpo5cdataE[1];
.global .align 1 .b8 _ZN41_INTERNAL_64bc08dd_4_k_cu_04833103_1890304cuda3std6ranges3__45__cpo4sizeE[1];
.global .align 1 .b8 _ZN41_INTERNAL_64bc08dd_4_k_cu_04833103_1890304cuda3std6ranges3__45__cpo5ssizeE[1];
.global .align 1 .b8 _ZN41_INTERNAL_64bc08dd_4_k_cu_04833103_1890304cuda3std6ranges3__45__cpo8distanceE[1];
.global .align 1 .b8 _ZN41_INTERNAL_64bc08dd_4_k_cu_04833103_1890306thrust24THRUST_300001_SM_1000_NS8cuda_cub3parE[1];
.global .align 1 .b8 _ZN41_INTERNAL_64bc08dd_4_k_cu_04833103_1890306thrust24THRUST_300001_SM_1000_NS8cuda_cub10par_nosyncE[1];
.global .align 1 .b8 _ZN41_INTERNAL_64bc08dd_4_k_cu_04833103_1890306thrust24THRUST_300001_SM_1000_NS6system6detail10sequential3seqE[1];
.global .align 1 .b8 _ZN41_INTERNAL_64bc08dd_4_k_cu_04833103_1890306thrust24THRUST_300001_SM_1000_NS6system3cpp3parE[1];
.global .align 1 .b8 _ZN41_INTERNAL_64bc08dd_4_k_cu_04833103_1890306thrust24THRUST_300001_SM_1000_NS12placeholders2_1E[1];
.global .align 1 .b8 _ZN41_INTERNAL_64bc08dd_4_k_cu_04833103_1890306thrust24THRUST_300001_SM_1000_NS12placeholders2_2E[1];
.global .align 1 .b8 _ZN41_INTERNAL_64bc08dd_4_k_cu_04833103_1890306thrust24THRUST_300001_SM_1000_NS12placeholders2_3E[1];
.global .align 1 .b8 _ZN41_INTERNAL_64bc08dd_4_k_cu_04833103_1890306thrust24THRUST_300001_SM_1000_NS12placeholders2_4E[1];
.global .align 1 .b8 _ZN41_INTERNAL_64bc08dd_4_k_cu_04833103_1890306thrust24THRUST_300001_SM_1000_NS12placeholders2_5E[1];
.global .align 1 .b8 _ZN41_INTERNAL_64bc08dd_4_k_cu_04833103_1890306thrust24THRUST_300001_SM_1000_NS12placeholders2_6E[1];
.global .align 1 .b8 _ZN41_INTERNAL_64bc08dd_4_k_cu_04833103_1890306thrust24THRUST_300001_SM_1000_NS12placeholders2_7E[1];
.global .align 1 .b8 _ZN41_INTERNAL_64bc08dd_4_k_cu_04833103_1890306thrust24THRUST_300001_SM_1000_NS12placeholders2_8E[1];
.global .align 1 .b8 _ZN41_INTERNAL_64bc08dd_4_k_cu_04833103_1890306thrust24THRUST_300001_SM_1000_NS12placeholders2_9E[1];
.global .align 1 .b8 _ZN41_INTERNAL_64bc08dd_4_k_cu_04833103_1890306thrust24THRUST_300001_SM_1000_NS12placeholders3_10E[1];
.global .align 1 .b8 _ZN41_INTERNAL_64bc08dd_4_k_cu_04833103_1890306thrust24THRUST_300001_SM_1000_NS3seqE[1];
.global .align 1 .b8 _ZN41_INTERNAL_64bc08dd_4_k_cu_04833103_1890306thrust24THRUST_300001_SM_1000_NS6deviceE[1];

.visible .entry _ZN3cub18CUB_300001_SM_10006detail11EmptyKernelIvEEvv()
{


	ret;

}


// ===== COMPILED SASS (sm_100) =====

	.target	sm_100

	.elftype	@"ET_EXEC"


//--------------------- .note.nv.tkinfo           --------------------------
	.section	.note.nv.tkinfo,"",@"SHT_NOTE"
	.sectionflags	@"SHF_NOTE_NV_TKINFO"
	.tkinfo
        /*0018*/ 	.word	0x00000002
        /*0030*/ 	.string	""
        /*0030*/ 	.string	"ptxas"
        /*0030*/ 	.string	"Cuda compilation tools, release 13.0, V13.0.88"
        /*0030*/ 	.string	"Build cuda_13.0.r13.0/compiler.36424714_0"
        /*0030*/ 	.string	"-arch sm_100 -m 64 "



//--------------------- .note.nv.cuinfo           --------------------------
	.section	.note.nv.cuinfo,"",@"SHT_NOTE"
	.sectionflags	@"SHF_NOTE_NV_CUINFO"
        /*0018*/ 	.short	0x0002
        /*001a*/ 	.short	0x0064
        /*001c*/ 	.short	0x0082
	.zero		2


//--------------------- .nv.info                  --------------------------
	.section	.nv.info,"",@"SHT_CUDA_INFO"
	.align	4


	//----- nvinfo : EIATTR_REGCOUNT
	.align		4
        /*0000*/ 	.byte	0x04, 0x2f
        /*0002*/ 	.short	(.L_46 - .L_45)
	.align		4
.L_45:
        /*0004*/ 	.word	index@(_ZN3cub18CUB_300001_SM_10006detail11EmptyKernelIvEEvv)
        /*0008*/ 	.word	0x00000004


	//----- nvinfo : EIATTR_FRAME_SIZE
	.align		4
.L_46:
        /*000c*/ 	.byte	0x04, 0x11
        /*000e*/ 	.short	(.L_48 - .L_47)
	.align		4
.L_47:
        /*0010*/ 	.word	index@(_ZN3cub18CUB_300001_SM_10006detail11EmptyKernelIvEEvv)
        /*0014*/ 	.word	0x00000000


	//----- nvinfo : EIATTR_MIN_STACK_SIZE
	.align		4
.L_48:
        /*0018*/ 	.byte	0x04, 0x12
        /*001a*/ 	.short	(.L_50 - .L_49)
	.align		4
.L_49:
        /*001c*/ 	.word	index@(_ZN3cub18CUB_300001_SM_10006detail11EmptyKernelIvEEvv)
        /*0020*/ 	.word	0x00000000
.L_50:


//--------------------- .nv.compat                --------------------------
	.section	.nv.compat,"",@"SHT_CUDA_COMPAT_INFO"
	.align	4
        /*0000*/ 	.byte	0x02, 0x09, 0x00, 0x00, 0x02, 0x02, 0x01, 0x00, 0x02, 0x05, 0x05, 0x00, 0x03, 0x07, 0x01, 0x01
        /*0010*/ 	.byte	0x02, 0x03, 0x00, 0x00, 0x02, 0x06, 0x01, 0x00, 0x04, 0x0b, 0x08, 0x00, 0x09, 0x00, 0x00, 0x00
        /*0020*/ 	.byte	0x00, 0x00, 0x00, 0x00


//--------------------- .nv.info._ZN3cub18CUB_300001_SM_10006detail11EmptyKernelIvEEvv --------------------------
	.section	.nv.info._ZN3cub18CUB_300001_SM_10006detail11EmptyKernelIvEEvv,"",@"SHT_CUDA_INFO"
	.sectionflags	@""
	.align	4


	//----- nvinfo : EIATTR_CUDA_API_VERSION
	.align		4
        /*0000*/ 	.byte	0x04, 0x37
        /*0002*/ 	.short	(.L_52 - .L_51)
.L_51:
        /*0004*/ 	.word	0x00000082


	//----- nvinfo : EIATTR_SPARSE_MMA_MASK
	.align		4
.L_52:
        /*0008*/ 	.byte	0x03, 0x50
        /*000a*/ 	.short	0x0000


	//----- nvinfo : EIATTR_MAXREG_COUNT
	.align		4
        /*000c*/ 	.byte	0x03, 0x1b
        /*000e*/ 	.short	0x00ff


	//----- nvinfo : EIATTR_MERCURY_ISA_VERSION
	.align		4
        /*0010*/ 	.byte	0x03, 0x5f
        /*0012*/ 	.short	0x0101


	//----- nvinfo : EIATTR_VRC_CTA_INIT_COUNT
	.align		4
        /*0014*/ 	.byte	0x02, 0x4a
	.zero		1
	.zero		1


	//----- nvinfo : EIATTR_EXIT_INSTR_OFFSETS
	.align		4
        /*0018*/ 	.byte	0x04, 0x1c
        /*001a*/ 	.short	(.L_54 - .L_53)


	//   ....[0]....
.L_53:
        /*001c*/ 	.word	0x00000010


	//----- nvinfo : EIATTR_SW_WAR
	.align		4
.L_54:
        /*0020*/ 	.byte	0x04, 0x36
        /*0022*/ 	.short	(.L_56 - .L_55)
.L_55:
        /*0024*/ 	.word	0x00000008
.L_56:


//--------------------- .nv.callgraph             --------------------------
	.section	.nv.callgraph,"",@"SHT_CUDA_CALLGRAPH"
	.align	4
	.sectionentsize	8
	.align		4
        /*0000*/ 	.word	0x00000000
	.align		4
        /*0004*/ 	.word	0xffffffff
	.align		4
        /*0008*/ 	.word	0x00000000
	.align		4
        /*000c*/ 	.word	0xfffffffe
	.align		4
        /*0010*/ 	.word	0x00000000
	.align		4
        /*0014*/ 	.word	0xfffffffd
	.align		4
        /*0018*/ 	.word	0x00000000
	.align		4
        /*001c*/ 	.word	0xfffffffc


//--------------------- .nv.constant4             --------------------------
	.section	.nv.constant4,"a",@progbits
	.align	8
	.align		8
.nv.constant4:
        /*0000*/ 	.dword	_ZN41_INTERNAL_64bc08dd_4_k_cu_04833103_1894164cuda3std3__45__cpo5beginE
	.align		8
        /*0008*/ 	.dword	_ZN41_INTERNAL_64bc08dd_4_k_cu_04833103_1894164cuda3std3__45__cpo3endE
	.align		8
        /*0010*/ 	.dword	_ZN41_INTERNAL_64bc08dd_4_k_cu_04833103_1894164cuda3std3__45__cpo6cbeginE
	.align		8
        /*0018*/ 	.dword	_ZN41_INTERNAL_64bc08dd_4_k_cu_04833103_1894164cuda3std3__45__cpo4cendE
	.align		8
        /*0020*/ 	.dword	_ZN41_INTERNAL_64bc08dd_4_k_cu_04833103_1894164cuda3std3__45__cpo6rbeginE
	.align		8
        /*0028*/ 	.dword	_ZN41_INTERNAL_64bc08dd_4_k_cu_04833103_1894164cuda3std3__45__cpo4rendE
	.align		8
        /*0030*/ 	.dword	_ZN41_INTERNAL_64bc08dd_4_k_cu_04833103_1894164cuda3std3__45__cpo7crbeginE
	.align		8
        /*0038*/ 	.dword	_ZN41_INTERNAL_64bc08dd_4_k_cu_04833103_1894164cuda3std3__45__cpo5crendE
	.align		8
        /*0040*/ 	.dword	_ZN41_INTERNAL_64bc08dd_4_k_cu_04833103_1894164cuda3std3__443_GLOBAL__N__64bc08dd_4_k_cu_04833103_1894166ignoreE
	.align		8
        /*0048*/ 	.dword	_ZN41_INTERNAL_64bc08dd_4_k_cu_04833103_1894164cuda3std3__419piecewise_constructE
	.align		8
        /*0050*/ 	.dword	_ZN41_INTERNAL_64bc08dd_4_k_cu_04833103_1894164cuda3std3__48in_placeE
	.align		8
        /*0058*/ 	.dword	_ZN41_INTERNAL_64bc08dd_4_k_cu_04833103_1894164cuda3std3__420unreachable_sentinelE
	.align		8
        /*0060*/ 	.dword	_ZN41_INTERNAL_64bc08dd_4_k_cu_04833103_1894164cuda3std3__47nulloptE
	.align		8
        /*0068*/ 	.dword	_ZN41_INTERNAL_64bc08dd_4_k_cu_04833103_1894164cuda3std3__48unexpectE
	.align		8
        /*0070*/ 	.dword	_ZN41_INTERNAL_64bc08dd_4_k_cu_04833103_1894164cuda3std6ranges3__45__cpo4swapE
	.align		8
        /*0078*/ 	.dword	_ZN41_INTERNAL_64bc08dd_4_k_cu_04833103_1894164cuda3std6ranges3__45__cpo9iter_moveE
	.align		8
        /*0080*/ 	.dword	_ZN41_INTERNAL_64bc08dd_4_k_cu_04833103_1894164cuda3std6ranges3__45__cpo5beginE
	.align		8
        /*0088*/ 	.dword	_ZN41_INTERNAL_64bc08dd_4_k_cu_04833103_1894164cuda3std6ranges3__45__cpo3endE
	.align		8
        /*0090*/ 	.dword	_ZN41_INTERNAL_64bc08dd_4_k_cu_04833103_1894164cuda3std6ranges3__45__cpo6cbeginE
	.align		8
        /*0098*/ 	.dword	_ZN41_INTERNAL_64bc08dd_4_k_cu_04833103_1894164cuda3std6ranges3__45__cpo4cendE
	.align		8
        /*00a0*/ 	.dword	_ZN41_INTERNAL_64bc08dd_4_k_cu_04833103_1894164cuda3std6ranges3__45__cpo7advanceE
	.align		8
        /*00a8*/ 	.dword	_ZN41_INTERNAL_64bc08dd_4_k_cu_04833103_1894164cuda3std6ranges3__45__cpo9iter_swapE
	.align		8
        /*00b0*/ 	.dword	_ZN41_INTERNAL_64bc08dd_4_k_cu_04833103_1894164cuda3std6ranges3__45__cpo4nextE
	.align		8
        /*00b8*/ 	.dword	_ZN41_INTERNAL_64bc08dd_4_k_cu_04833103_1894164cuda3std6ranges3__45__cpo4prevE
	.align		8
        /*00c0*/ 	.dword	_ZN41_INTERNAL_64bc08dd_4_k_cu_04833103_1894164cuda3std6ranges3__45__cpo4dataE
	.align		8
        /*00c8*/ 	.dword	_ZN41_INTERNAL_64bc08dd_4_k_cu_04833103_1894164cuda3std6ranges3__45__cpo5cdataE
	.align		8
        /*00d0*/ 	.dword	_ZN41_INTERNAL_64bc08dd_4_k_cu_04833103_1894164cuda3std6ranges3__45__cpo4sizeE
	.align		8
        /*00d8*/ 	.dword	_ZN41_INTERNAL_64bc08dd_4_k_cu_04833103_1894164cuda3std6ranges3__45__cpo5ssizeE
	.align		8
        /*00e0*/ 	.dword	_ZN41_INTERNAL_64bc08dd_4_k_cu_04833103_1894164cuda3std6ranges3__45__cpo8distanceE
	.align		8
        /*00e8*/ 	.dword	_ZN41_INTERNAL_64bc08dd_4_k_cu_04833103_1894166thrust24THRUST_300001_SM_1000_NS8cuda_cub3parE
	.align		8
        /*00f0*/ 	.dword	_ZN41_INTERNAL_64bc08dd_4_k_cu_04833103_1894166thrust24THRUST_300001_SM_1000_NS8cuda_cub10par_nosyncE
	.align		8
        /*00f8*/ 	.dword	_ZN41_INTERNAL_64bc08dd_4_k_cu_04833103_1894166thrust24THRUST_300001_SM_1000_NS6system6detail10sequential3seqE
	.align		8
        /*0100*/ 	.dword	_ZN41_INTERNAL_64bc08dd_4_k_cu_04833103_1894166thrust24THRUST_300001_SM_1000_NS6system3cpp3parE
	.align		8
        /*0108*/ 	.dword	_ZN41_INTERNAL_64bc08dd_4_k_cu_04833103_1894166thrust24THRUST_300001_SM_1000_NS12placeholders2_1E
	.align		8
        /*0110*/ 	.dword	_ZN41_INTERNAL_64bc08dd_4_k_cu_04833103_1894166thrust24THRUST_300001_SM_1000_NS12placeholders2_2E
	.align		8
        /*0118*/ 	.dword	_ZN41_INTERNAL_64bc08dd_4_k_cu_04833103_1894166thrust24THRUST_300001_SM_1000_NS12placeholders2_3E
	.align		8
        /*0120*/ 	.dword	_ZN41_INTERNAL_64bc08dd_4_k_cu_04833103_1894166thrust24THRUST_300001_SM_1000_NS12placeholders2_4E
	.align		8
        /*0128*/ 	.dword	_ZN41_INTERNAL_64bc08dd_4_k_cu_04833103_1894166thrust24THRUST_300001_SM_1000_NS12placeholders2_5E
	.align		8
        /*0130*/ 	.dword	_ZN41_INTERNAL_64bc08dd_4_k_cu_04833103_1894166thrust24THRUST_300001_SM_1000_NS12placeholders2_6E
	.align		8
        /*0138*/ 	.dword	_ZN41_INTERNAL_64bc08dd_4_k_cu_04833103_1894166thrust24THRUST_300001_SM_1000_NS12placeholders2_7E
	.align		8
        /*0140*/ 	.dword	_ZN41_INTERNAL_64bc08dd_4_k_cu_04833103_1894166thrust24THRUST_300001_SM_1000_NS12placeholders2_8E
	.align		8
        /*0148*/ 	.dword	_ZN41_INTERNAL_64bc08dd_4_k_cu_04833103_1894166thrust24THRUST_300001_SM_1000_NS12placeholders2_9E
	.align		8
        /*0150*/ 	.dword	_ZN41_INTERNAL_64bc08dd_4_k_cu_04833103_1894166thrust24THRUST_300001_SM_1000_NS12placeholders3_10E
	.align		8
        /*0158*/ 	.dword	_ZN41_INTERNAL_64bc08dd_4_k_cu_04833103_1894166thrust24THRUST_300001_SM_1000_NS3seqE
	.align		8
        /*0160*/ 	.dword	_ZN41_INTERNAL_64bc08dd_4_k_cu_04833103_1894166thrust24THRUST_300001_SM_1000_NS6deviceE


//--------------------- .text._ZN3cub18CUB_300001_SM_10006detail11EmptyKernelIvEEvv --------------------------
	.section	.text._ZN3cub18CUB_300001_SM_10006detail11EmptyKernelIvEEvv,"ax",@progbits
	.align	128
        .global         _ZN3cub18CUB_300001_SM_10006detail11EmptyKernelIvEEvv
        .type           _ZN3cub18CUB_300001_SM_10006detail11EmptyKernelIvEEvv,@function
        .size           _ZN3cub18CUB_300001_SM_10006detail11EmptyKernelIvEEvv,(.L_x_1 - _ZN3cub18CUB_300001_SM_10006detail11EmptyKernelIvEEvv)
        .other          _ZN3cub18CUB_300001_SM_10006detail11EmptyKernelIvEEvv,@"STO_CUDA_ENTRY STV_DEFAULT"
_ZN3cub18CUB_300001_SM_10006detail11EmptyKernelIvEEvv:
.text._ZN3cub18CUB_300001_SM_10006detail11EmptyKernelIvEEvv:
[----:B------:R-:W-:Y:S01]  /*0000*/  LDC R1, c[0x0][0x37c] ;  /* 0x0000df00ff017b82 */ /* 0x000fe20000000800 */
[----:B------:R-:W-:Y:S05]  /*0010*/  EXIT ;  /* 0x000000000000794d */ /* 0x000fea0003800000 */
.L_x_0:
[----:B------:R-:W-:-:S00]  /*0020*/  BRA `(.L_x_0) ;  /* 0xfffffffc00fc7947 */ /* 0x000fc0000383ffff */
[----:B------:R-:W-:-:S00]  /*0030*/  NOP ;  /* 0x0000000000007918 */ /* 0x000fc00000000000 */
        /* <DEDUP_REMOVED lines=12> */
.L_x_1:


//--------------------- .nv.shared.reserved.0     --------------------------
	.section	.nv.shared.reserved.0,"aw",@nobits
	.weak		__nv_reservedSMEM_offset_0_alias
	.size		__nv_reservedSMEM_offset_0_alias, 0, 64
	.other		__nv_reservedSMEM_offset_0_alias,@"STO_CUDA_RESERVED_SHARED STV_DEFAULT"
__nv_reservedSMEM_offset_0_alias:
	.zero		0
	.zero		64


//--------------------- .nv.global                --------------------------
	.section	.nv.global,"aw",@nobits
.nv.global:
	.type		_ZN41_INTERNAL_64bc08dd_4_k_cu_04833103_1894166thrust24THRUST_300001_SM_1000_NS12placeholders2_8E,@object
	.size		_ZN41_INTERNAL_64bc08dd_4_k_cu_04833103_1894166thrust24THRUST_300001_SM_1000_NS12placeholders2_8E,(_ZN41_INTERNAL_64bc08dd_4_k_cu_04833103_1894164cuda3std3__443_GLOBAL__N__64bc08dd_4_k_cu_04833103_1894166ignoreE - _ZN41_INTERNAL_64bc08dd_4_k_cu_04833103_1894166thrust24THRUST_300001_SM_1000_NS12placeholders2_8E)
_ZN41_INTERNAL_64bc08dd_4_k_cu_04833103_1894166thrust24THRUST_300001_SM_1000_NS12placeholders2_8E:
	.zero		1
	.type		_ZN41_INTERNAL_64bc08dd_4_k_cu_04833103_1894164cuda3std3__443_GLOBAL__N__64bc08dd_4_k_cu_04833103_1894166ignoreE,@object
	.size		_ZN41_INTERNAL_64bc08dd_4_k_cu_04833103_1894164cuda3std3__443_GLOBAL__N__64bc08dd_4_k_cu_04833103_1894166ignoreE,(_ZN41_INTERNAL_64bc08dd_4_k_cu_04833103_1894164cuda3std6ranges3__45__cpo4dataE - _ZN41_INTERNAL_64bc08dd_4_k_cu_04833103_1894164cuda3std3__443_GLOBAL__N__64bc08dd_4_k_cu_04833103_1894166ignoreE)
_ZN41_INTERNAL_64bc08dd_4_k_cu_04833103_1894164cuda3std3__443_GLOBAL__N__64bc08dd_4_k_cu_04833103_1894166ignoreE:
	.zero		1
	.type		_ZN41_INTERNAL_64bc08dd_4_k_cu_04833103_1894164cuda3std6ranges3__45__cpo4dataE,@object
	.size		_ZN41_INTERNAL_64bc08dd_4_k_cu_04833103_1894164cuda3std6ranges3__45__cpo4dataE,(_ZN41_INTERNAL_64bc08dd_4_k_cu_04833103_1894166thrust24THRUST_300001_SM_1000_NS6system3cpp3parE - _ZN41_INTERNAL_64bc08dd_4_k_cu_04833103_1894164cuda3std6ranges3__45__cpo4dataE)
_ZN41_INTERNAL_64bc08dd_4_k_cu_04833103_1894164cuda3std6ranges3__45__cpo4dataE:
	.zero		1
	.type		_ZN41_INTERNAL_64bc08dd_4_k_cu_04833103_1894166thrust24THRUST_300001_SM_1000_NS6system3cpp3parE,@object
	.size		_ZN41_INTERNAL_64bc08dd_4_k_cu_04833103_1894166thrust24THRUST_300001_SM_1000_NS6system3cpp3parE,(_ZN41_INTERNAL_64bc08dd_4_k_cu_04833103_1894164cuda3std3__45__cpo5beginE - _ZN41_INTERNAL_64bc08dd_4_k_cu_04833103_1894166thrust24THRUST_300001_SM_1000_NS6system3cpp3parE)
_ZN41_INTERNAL_64bc08dd_4_k_cu_04833103_1894166thrust24THRUST_300001_SM_1000_NS6system3cpp3parE:
	.zero		1
	.type		_ZN41_INTERNAL_64bc08dd_4_k_cu_04833103_1894164cuda3std3__45__cpo5beginE,@object
	.size		_ZN41_INTERNAL_64bc08dd_4_k_cu_04833103_1894164cuda3std3__45__cpo5beginE,(_ZN41_INTERNAL_64bc08dd_4_k_cu_04833103_1894164cuda3std6ranges3__45__cpo5beginE - _ZN41_INTERNAL_64bc08dd_4_k_cu_04833103_1894164cuda3std3__45__cpo5beginE)
_ZN41_INTERNAL_64bc08dd_4_k_cu_04833103_1894164cuda3std3__45__cpo5beginE:
	.zero		1
	.type		_ZN41_INTERNAL_64bc08dd_4_k_cu_04833103_1894164cuda3std6ranges3__45__cpo5beginE,@object
	.size		_ZN41_INTERNAL_64bc08dd_4_k_cu_04833103_1894164cuda3std6ranges3__45__cpo5beginE,(_ZN41_INTERNAL_64bc08dd_4_k_cu_04833103_1894166thrust24THRUST_300001_SM_1000_NS6deviceE - _ZN41_INTERNAL_64bc08dd_4_k_cu_04833103_1894164cuda3std6ranges3__45__cpo5beginE)
_ZN41_INTERNAL_64bc08dd_4_k_cu_04833103_1894164cuda3std6ranges3__45__cpo5beginE:
	.zero		1
	.type		_ZN41_INTERNAL_64bc08dd_4_k_cu_04833103_1894166thrust24THRUST_300001_SM_1000_NS6deviceE,@object
	.size		_ZN41_INTERNAL_64bc08dd_4_k_cu_04833103_1894166thrust24THRUST_300001_SM_1000_NS6deviceE,(_ZN41_INTERNAL_64bc08dd_4_k_cu_04833103_1894164cuda3std3__47nulloptE - _ZN41_INTERNAL_64bc08dd_4_k_cu_04833103_1894166thrust24THRUST_300001_SM_1000_NS6deviceE)
_ZN41_INTERNAL_64bc08dd_4_k_cu_04833103_1894166thrust24THRUST_300001_SM_1000_NS6deviceE:
	.zero		1
	.type		_ZN41_INTERNAL_64bc08dd_4_k_cu_04833103_1894164cuda3std3__47nulloptE,@object
	.size		_ZN41_INTERNAL_64bc08dd_4_k_cu_04833103_1894164cuda3std3__47nulloptE,(_ZN41_INTERNAL_64bc08dd_4_k_cu_04833103_1894164cuda3std6ranges3__45__cpo8distanceE - _ZN41_INTERNAL_64bc08dd_4_k_cu_04833103_1894164cuda3std3__47nulloptE)
_ZN41_INTERNAL_64bc08dd_4_k_cu_04833103_1894164cuda3std3__47nulloptE:
	.zero		1
	.type		_ZN41_INTERNAL_64bc08dd_4_k_cu_04833103_1894164cuda3std6ranges3__45__cpo8distanceE,@object
	.size		_ZN41_INTERNAL_64bc08dd_4_k_cu_04833103_1894164cuda3std6ranges3__45__cpo8distanceE,(_ZN41_INTERNAL_64bc08dd_4_k_cu_04833103_1894166thrust24THRUST_300001_SM_1000_NS12placeholders2_4E - _ZN41_INTERNAL_64bc08dd_4_k_cu_04833103_1894164cuda3std6ranges3__45__cpo8distanceE)
_ZN41_INTERNAL_64bc08dd_4_k_cu_04833103_1894164cuda3std6ranges3__45__cpo8distanceE:
	.zero		1
	.type		_ZN41_INTERNAL_64bc08dd_4_k_cu_04833103_1894166thrust24THRUST_300001_SM_1000_NS12placeholders2_4E,@object
	.size		_ZN41_INTERNAL_64bc08dd_4_k_cu_04833103_1894166thrust24THRUST_300001_SM_1000_NS12placeholders2_4E,(_ZN41_INTERNAL_64bc08dd_4_k_cu_04833103_1894164cuda3std3__45__cpo6rbeginE - _ZN41_INTERNAL_64bc08dd_4_k_cu_04833103_1894166thrust24THRUST_300001_SM_1000_NS12placeholders2_4E)
_ZN41_INTERNAL_64bc08dd_4_k_cu_04833103_1894166thrust24THRUST_300001_SM_1000_NS12placeholders2_4E:
	.zero		1
	.type		_ZN41_INTERNAL_64bc08dd_4_k_cu_04833103_1894164cuda3std3__45__cpo6rbeginE,@object
	.size		_ZN41_INTERNAL_64bc08dd_4_k_cu_04833103_1894164cuda3std3__45__cpo6rbeginE,(_ZN41_INTERNAL_64bc08dd_4_k_cu_04833103_1894164cuda3std6ranges3__45__cpo7advanceE - _ZN41_INTERNAL_64bc08dd_4_k_cu_04833103_1894164cuda3std3__45__cpo6rbeginE)
_ZN41_INTERNAL_64bc08dd_4_k_cu_04833103_1894164cuda3std3__45__cpo6rbeginE:
	.zero		1
	.type		_ZN41_INTERNAL_64bc08dd_4_k_cu_04833103_1894164cuda3std6ranges3__45__cpo7advanceE,@object
	.size		_ZN41_INTERNAL_64bc08dd_4_k_cu_04833103_1894164cuda3std6ranges3__45__cpo7advanceE,(_ZN41_INTERNAL_64bc08dd_4_k_cu_04833103_1894166thrust24THRUST_300001_SM_1000_NS12placeholders3_10E - _ZN41_INTERNAL_64bc08dd_4_k_cu_04833103_1894164cuda3std6ranges3__45__cpo7advanceE)
_ZN41_INTERNAL_64bc08dd_4_k_cu_04833103_1894164cuda3std6ranges3__45__cpo7advanceE:
	.zero		1
	.type		_ZN41_INTERNAL_64bc08dd_4_k_cu_04833103_1894166thrust24THRUST_300001_SM_1000_NS12placeholders3_10E,@object
	.size		_ZN41_INTERNAL_64bc08dd_4_k_cu_04833103_1894166thrust24THRUST_300001_SM_1000_NS12placeholders3_10E,(_ZN41_INTERNAL_64bc08dd_4_k_cu_04833103_1894164cuda3std3__48in_placeE - _ZN41_INTERNAL_64bc08dd_4_k_cu_04833103_1894166thrust24THRUST_300001_SM_1000_NS12placeholders3_10E)
_ZN41_INTERNAL_64bc08dd_4_k_cu_04833103_1894166thrust24THRUST_300001_SM_1000_NS12placeholders3_10E:
	.zero		1
	.type		_ZN41_INTERNAL_64bc08dd_4_k_cu_04833103_1894164cuda3std3__48in_placeE,@object
	.size		_ZN41_INTERNAL_64bc08dd_4_k_cu_04833103_1894164cuda3std3__48in_placeE,(_ZN41_INTERNAL_64bc08dd_4_k_cu_04833103_1894164cuda3std6ranges3__45__cpo4sizeE - _ZN41_INTERNAL_64bc08dd_4_k_cu_04833103_1894164cuda3std3__48in_placeE)
_ZN41_INTERNAL_64bc08dd_4_k_cu_04833103_1894164cuda3std3__48in_placeE:
	.zero		1
	.type		_ZN41_INTERNAL_64bc08dd_4_k_cu_04833103_1894164cuda3std6ranges3__45__cpo4sizeE,@object
	.size		_ZN41_INTERNAL_64bc08dd_4_k_cu_04833103_1894164cuda3std6ranges3__45__cpo4sizeE,(_ZN41_INTERNAL_64bc08dd_4_k_cu_04833103_1894166thrust24THRUST_300001_SM_1000_NS12placeholders2_2E - _ZN41_INTERNAL_64bc08dd_4_k_cu_04833103_1894164cuda3std6ranges3__45__cpo4sizeE)
_ZN41_INTERNAL_64bc08dd_4_k_cu_04833103_1894164cuda3std6ranges3__45__cpo4sizeE:
	.zero		1
	.type		_ZN41_INTERNAL_64bc08dd_4_k_cu_04833103_1894166thrust24THRUST_300001_SM_1000_NS12placeholders2_2E,@object
	.size		_ZN41_INTERNAL_64bc08dd_4_k_cu_04833103_1894166thrust24THRUST_300001_SM_1000_NS12placeholders2_2E,(_ZN41_INTERNAL_64bc08dd_4_k_cu_04833103_1894164cuda3std3__45__cpo6cbeginE - _ZN41_INTERNAL_64bc08dd_4_k_cu_04833103_1894166thrust24THRUST_300001_SM_1000_NS12placeholders2_2E)
_ZN41_INTERNAL_64bc08dd_4_k_cu_04833103_1894166thrust24THRUST_300001_SM_1000_NS12placeholders2_2E:
	.zero		1
	.type		_ZN41_INTERNAL_64bc08dd_4_k_cu_04833103_1894164cuda3std3__45__cpo6cbeginE,@object
	.size		_ZN41_INTERNAL_64bc08dd_4_k_cu_04833103_1894164cuda3std3__45__cpo6cbeginE,(_ZN41_INTERNAL_64bc08dd_4_k_cu_04833103_1894164cuda3std6ranges3__45__cpo6cbeginE - _ZN41_INTERNAL_64bc08dd_4_k_cu_04833103_1894164cuda3std3__45__cpo6cbeginE)
_ZN41_INTERNAL_64bc08dd_4_k_cu_04833103_1894164cuda3std3__45__cpo6cbeginE:
	.zero		1
	.type		_ZN41_INTERNAL_64bc08dd_4_k_cu_04833103_1894164cuda3std6ranges3__45__cpo6cbeginE,@object
	.size		_ZN41_INTERNAL_64bc08dd_4_k_cu_04833103_1894164cuda3std6ranges3__45__cpo6cbeginE,(_ZN41_INTERNAL_64bc08dd_4_k_cu_04833103_1894166thrust24THRUST_300001_SM_1000_NS12placeholders2_6E - _ZN41_INTERNAL_64bc08dd_4_k_cu_04833103_1894164cuda3std6ranges3__45__cpo6cbeginE)
_ZN41_INTERNAL_64bc08dd_4_k_cu_04833103_1894164cuda3std6ranges3__45__cpo6cbeginE:
	.zero		1
	.type		_ZN41_INTERNAL_64bc08dd_4_k_cu_04833103_1894166thrust24THRUST_300001_SM_1000_NS12placeholders2_6E,@object
	.size		_ZN41_INTERNAL_64bc08dd_4_k_cu_04833103_1894166thrust24THRUST_300001_SM_1000_NS12placeholders2_6E,(_ZN41_INTERNAL_64bc08dd_4_k_cu_04833103_1894164cuda3std3__45__cpo7crbeginE - _ZN41_INTERNAL_64bc08dd_4_k_cu_04833103_1894166thrust24THRUST_300001_SM_1000_NS12placeholders2_6E)
_ZN41_INTERNAL_64bc08dd_4_k_cu_04833103_1894166thrust24THRUST_300001_SM_1000_NS12placeholders2_6E:
	.zero		1
	.type		_ZN41_INTERNAL_64bc08dd_4_k_cu_04833103_1894164cuda3std3__45__cpo7crbeginE,@object
	.size		_ZN41_INTERNAL_64bc08dd_4_k_cu_04833103_1894164cuda3std3__45__cpo7crbeginE,(_ZN41_INTERNAL_64bc08dd_4_k_cu_04833103_1894164cuda3std6ranges3__45__cpo4nextE - _ZN41_INTERNAL_64bc08dd_4_k_cu_04833103_1894164cuda3std3__45__cpo7crbeginE)
_ZN41_INTERNAL_64bc08dd_4_k_cu_04833103_1894164cuda3std3__45__cpo7crbeginE:
	.zero		1
	.type		_ZN41_INTERNAL_64bc08dd_4_k_cu_04833103_1894164cuda3std6ranges3__45__cpo4nextE,@object
	.size		_ZN41_INTERNAL_64bc08dd_4_k_cu_04833103_1894164cuda3std6ranges3__45__cpo4nextE,(_ZN41_INTERNAL_64bc08dd_4_k_cu_04833103_1894164cuda3std6ranges3__45__cpo4swapE - _ZN41_INTERNAL_64bc08dd_4_k_cu_04833103_1894164cuda3std6ranges3__45__cpo4nextE)
_ZN41_INTERNAL_64bc08dd_4_k_cu_04833103_1894164cuda3std6ranges3__45__cpo4nextE:
	.zero		1
	.type		_ZN41_INTERNAL_64bc08dd_4_k_cu_04833103_1894164cuda3std6ranges3__45__cpo4swapE,@object
	.size		_ZN41_INTERNAL_64bc08dd_4_k_cu_04833103_1894164cuda3std6ranges3__45__cpo4swapE,(_ZN41_INTERNAL_64bc08dd_4_k_cu_04833103_1894166thrust24THRUST_300001_SM_1000_NS8cuda_cub10par_nosyncE - _ZN41_INTERNAL_64bc08dd_4_k_cu_04833103_1894164cuda3std6ranges3__45__cpo4swapE)
_ZN41_INTERNAL_64bc08dd_4_k_cu_04833103_1894164cuda3std6ranges3__45__cpo4swapE:
	.zero		1
	.type		_ZN41_INTERNAL_64bc08dd_4_k_cu_04833103_1894166thrust24THRUST_300001_SM_1000_NS8cuda_cub10par_nosyncE,@object
	.size		_ZN41_INTERNAL_64bc08dd_4_k_cu_04833103_1894166thrust24THRUST_300001_SM_1000_NS8cuda_cub10par_nosyncE,(_ZN41_INTERNAL_64bc08dd_4_k_cu_04833103_1894166thrust24THRUST_300001_SM_1000_NS3seqE - _ZN41_INTERNAL_64bc08dd_4_k_cu_04833103_1894166thrust24THRUST_300001_SM_1000_NS8cuda_cub10par_nosyncE)
_ZN41_INTERNAL_64bc08dd_4_k_cu_04833103_1894166thrust24THRUST_300001_SM_1000_NS8cuda_cub10par_nosyncE:
	.zero		1
	.type		_ZN41_INTERNAL_64bc08dd_4_k_cu_04833103_1894166thrust24THRUST_300001_SM_1000_NS3seqE,@object
	.size		_ZN41_INTERNAL_64bc08dd_4_k_cu_04833103_1894166thrust24THRUST_300001_SM_1000_NS3seqE,(_ZN41_INTERNAL_64bc08dd_4_k_cu_04833103_1894164cuda3std3__420unreachable_sentinelE - _ZN41_INTERNAL_64bc08dd_4_k_cu_04833103_1894166thrust24THRUST_300001_SM_1000_NS3seqE)
_ZN41_INTERNAL_64bc08dd_4_k_cu_04833103_1894166thrust24THRUST_300001_SM_1000_NS3seqE:
	.zero		1
	.type		_ZN41_INTERNAL_64bc08dd_4_k_cu_04833103_1894164cuda3std3__420unreachable_sentinelE,@object
	.size		_ZN41_INTERNAL_64bc08dd_4_k_cu_04833103_1894164cuda3std3__420unreachable_sentinelE,(_ZN41_INTERNAL_64bc08dd_4_k_cu_04833103_1894164cuda3std6ranges3__45__cpo5ssizeE - _ZN41_INTERNAL_64bc08dd_4_k_cu_04833103_1894164cuda3std3__420unreachable_sentinelE)
_ZN41_INTERNAL_64bc08dd_4_k_cu_04833103_1894164cuda3std3__420unreachable_sentinelE:
	.zero		1
	.type		_ZN41_INTERNAL_64bc08dd_4_k_cu_04833103_1894164cuda3std6ranges3__45__cpo5ssizeE,@object
	.size		_ZN41_INTERNAL_64bc08dd_4_k_cu_04833103_1894164cuda3std6ranges3__45__cpo5ssizeE,(_ZN41_INTERNAL_64bc08dd_4_k_cu_04833103_1894166thrust24THRUST_300001_SM_1000_NS12placeholders2_3E - _ZN41_INTERNAL_64bc08dd_4_k_cu_04833103_1894164cuda3std6ranges3__45__cpo5ssizeE)
_ZN41_INTERNAL_64bc08dd_4_k_cu_04833103_1894164cuda3std6ranges3__45__cpo5ssizeE:
	.zero		1
	.type		_ZN41_INTERNAL_64bc08dd_4_k_cu_04833103_1894166thrust24THRUST_300001_SM_1000_NS12placeholders2_3E,@object
	.size		_ZN41_INTERNAL_64bc08dd_4_k_cu_04833103_1894166thrust24THRUST_300001_SM_1000_NS12placeholders2_3E,(_ZN41_INTERNAL_64bc08dd_4_k_cu_04833103_1894164cuda3std3__45__cpo4cendE - _ZN41_INTERNAL_64bc08dd_4_k_cu_04833103_1894166thrust24THRUST_300001_SM_1000_NS12placeholders2_3E)
_ZN41_INTERNAL_64bc08dd_4_k_cu_04833103_1894166thrust24THRUST_300001_SM_1000_NS12placeholders2_3E:
	.zero		1
	.type		_ZN41_INTERNAL_64bc08dd_4_k_cu_04833103_1894164cuda3std3__45__cpo4cendE,@object
	.size		_ZN41_INTERNAL_64bc08dd_4_k_cu_04833103_1894164cuda3std3__45__cpo4cendE,(_ZN41_INTERNAL_64bc08dd_4_k_cu_04833103_1894164cuda3std6ranges3__45__cpo4cendE - _ZN41_INTERNAL_64bc08dd_4_k_cu_04833103_1894164cuda3std3__45__cpo4cendE)
_ZN41_INTERNAL_64bc08dd_4_k_cu_04833103_1894164cuda3std3__45__cpo4cendE:
	.zero		1
	.type		_ZN41_INTERNAL_64bc08dd_4_k_cu_04833103_1894164cuda3std6ranges3__45__cpo4cendE,@object
	.size		_ZN41_INTERNAL_64bc08dd_4_k_cu_04833103_1894164cuda3std6ranges3__45__cpo4cendE,(_ZN41_INTERNAL_64bc08dd_4_k_cu_04833103_1894166thrust24THRUST_300001_SM_1000_NS12placeholders2_7E - _ZN41_INTERNAL_64bc08dd_4_k_cu_04833103_1894164cuda3std6ranges3__45__cpo4cendE)
_ZN41_INTERNAL_64bc08dd_4_k_cu_04833103_1894164cuda3std6ranges3__45__cpo4cendE:
	.zero		1
	.type		_ZN41_INTERNAL_64bc08dd_4_k_cu_04833103_1894166thrust24THRUST_300001_SM_1000_NS12placeholders2_7E,@object
	.size		_ZN41_INTERNAL_64bc08dd_4_k_cu_04833103_1894166thrust24THRUST_300001_SM_1000_NS12placeholders2_7E,(_ZN41_INTERNAL_64bc08dd_4_k_cu_04833103_1894164cuda3std3__45__cpo5crendE - _ZN41_INTERNAL_64bc08dd_4_k_cu_04833103_1894166thrust24THRUST_300001_SM_1000_NS12placeholders2_7E)
_ZN41_INTERNAL_64bc08dd_4_k_cu_04833103_1894166thrust24THRUST_300001_SM_1000_NS12placeholders2_7E:
	.zero		1
	.type		_ZN41_INTERNAL_64bc08dd_4_k_cu_04833103_1894164cuda3std3__45__cpo5crendE,@object
	.size		_ZN41_INTERNAL_64bc08dd_4_k_cu_04833103_1894164cuda3std3__45__cpo5crendE,(_ZN41_INTERNAL_64bc08dd_4_k_cu_04833103_1894164cuda3std6ranges3__45__cpo4prevE - _ZN41_INTERNAL_64bc08dd_4_k_cu_04833103_1894164cuda3std3__45__cpo5crendE)
_ZN41_INTERNAL_64bc08dd_4_k_cu_04833103_1894164cuda3std3__45__cpo5crendE:
	.zero		1
	.type		_ZN41_INTERNAL_64bc08dd_4_k_cu_04833103_1894164cuda3std6ranges3__45__cpo4prevE,@object
	.size		_ZN41_INTERNAL_64bc08dd_4_k_cu_04833103_1894164cuda3std6ranges3__45__cpo4prevE,(_ZN41_INTERNAL_64bc08dd_4_k_cu_04833103_1894164cuda3std6ranges3__45__cpo9iter_moveE - _ZN41_INTERNAL_64bc08dd_4_k_cu_04833103_1894164cuda3std6ranges3__45__cpo4prevE)
_ZN41_INTERNAL_64bc08dd_4_k_cu_04833103_1894164cuda3std6ranges3__45__cpo4prevE:
	.zero		1
	.type		_ZN41_INTERNAL_64bc08dd_4_k_cu_04833103_1894164cuda3std6ranges3__45__cpo9iter_moveE,@object
	.size		_ZN41_INTERNAL_64bc08dd_4_k_cu_04833103_1894164cuda3std6ranges3__45__cpo9iter_moveE,(_ZN41_INTERNAL_64bc08dd_4_k_cu_04833103_1894166thrust24THRUST_300001_SM_1000_NS6system6detail10sequential3seqE - _ZN41_INTERNAL_64bc08dd_4_k_cu_04833103_1894164cuda3std6ranges3__45__cpo9iter_moveE)
_ZN41_INTERNAL_64bc08dd_4_k_cu_04833103_1894164cuda3std6ranges3__45__cpo9iter_moveE:
	.zero		1
	.type		_ZN41_INTERNAL_64bc08dd_4_k_cu_04833103_1894166thrust24THRUST_300001_SM_1000_NS6system6detail10sequential3seqE,@object
	.size		_ZN41_INTERNAL_64bc08dd_4_k_cu_04833103_1894166thrust24THRUST_300001_SM_1000_NS6system6detail10sequential3seqE,(_ZN41_INTERNAL_64bc08dd_4_k_cu_04833103_1894166thrust24THRUST_300001_SM_1000_NS12placeholders2_9E - _ZN41_INTERNAL_64bc08dd_4_k_cu_04833103_1894166thrust24THRUST_300001_SM_1000_NS6system6detail10sequential3seqE)
_ZN41_INTERNAL_64bc08dd_4_k_cu_04833103_1894166thrust24THRUST_300001_SM_1000_NS6system6detail10sequential3seqE:
	.zero		1
	.type		_ZN41_INTERNAL_64bc08dd_4_k_cu_04833103_1894166thrust24THRUST_300001_SM_1000_NS12placeholders2_9E,@object
	.size		_ZN41_INTERNAL_64bc08dd_4_k_cu_04833103_1894166thrust24THRUST_300001_SM_1000_NS12placeholders2_9E,(_ZN41_INTERNAL_64bc08dd_4_k_cu_04833103_1894164cuda3std3__419piecewise_constructE - _ZN41_INTERNAL_64bc08dd_4_k_cu_04833103_1894166thrust24THRUST_300001_SM_1000_NS12placeholders2_9E)
_ZN41_INTERNAL_64bc08dd_4_k_cu_04833103_1894166thrust24THRUST_300001_SM_1000_NS12placeholders2_9E:
	.zero		1
	.type		_ZN41_INTERNAL_64bc08dd_4_k_cu_04833103_1894164cuda3std3__419piecewise_constructE,@object
	.size		_ZN41_INTERNAL_64bc08dd_4_k_cu_04833103_1894164cuda3std3__419piecewise_constructE,(_ZN41_INTERNAL_64bc08dd_4_k_cu_04833103_1894164cuda3std6ranges3__45__cpo5cdataE - _ZN41_INTERNAL_64bc08dd_4_k_cu_04833103_1894164cuda3std3__419piecewise_constructE)
_ZN41_INTERNAL_64bc08dd_4_k_cu_04833103_1894164cuda3std3__419piecewise_constructE:
	.zero		1
	.type		_ZN41_INTERNAL_64bc08dd_4_k_cu_04833103_1894164cuda3std6ranges3__45__cpo5cdataE,@object
	.size		_ZN41_INTERNAL_64bc08dd_4_k_cu_04833103_1894164cuda3std6ranges3__45__cpo5cdataE,(_ZN41_INTERNAL_64bc08dd_4_k_cu_04833103_1894166thrust24THRUST_300001_SM_1000_NS12placeholders2_1E - _ZN41_INTERNAL_64bc08dd_4_k_cu_04833103_1894164cuda3std6ranges3__45__cpo5cdataE)
_ZN41_INTERNAL_64bc08dd_4_k_cu_04833103_1894164cuda3std6ranges3__45__cpo5cdataE:
	.zero		1
	.type		_ZN41_INTERNAL_64bc08dd_4_k_cu_04833103_1894166thrust24THRUST_300001_SM_1000_NS12placeholders2_1E,@object
	.size		_ZN41_INTERNAL_64bc08dd_4_k_cu_04833103_1894166thrust24THRUST_300001_SM_1000_NS12placeholders2_1E,(_ZN41_INTERNAL_64bc08dd_4_k_cu_04833103_1894164cuda3std3__45__cpo3endE - _ZN41_INTERNAL_64bc08dd_4_k_cu_04833103_1894166thrust24THRUST_300001_SM_1000_NS12placeholders2_1E)
_ZN41_INTERNAL_64bc08dd_4_k_cu_04833103_1894166thrust24THRUST_300001_SM_1000_NS12placeholders2_1E:
	.zero		1
	.type		_ZN41_INTERNAL_64bc08dd_4_k_cu_04833103_1894164cuda3std3__45__cpo3endE,@object
	.size		_ZN41_INTERNAL_64bc08dd_4_k_cu_04833103_1894164cuda3std3__45__cpo3endE,(_ZN41_INTERNAL_64bc08dd_4_k_cu_04833103_1894164cuda3std6ranges3__45__cpo3endE - _ZN41_INTERNAL_64bc08dd_4_k_cu_04833103_1894164cuda3std3__45__cpo3endE)
_ZN41_INTERNAL_64bc08dd_4_k_cu_04833103_1894164cuda3std3__45__cpo3endE:
	.zero		1
	.type		_ZN41_INTERNAL_64bc08dd_4_k_cu_04833103_1894164cuda3std6ranges3__45__cpo3endE,@object
	.size		_ZN41_INTERNAL_64bc08dd_4_k_cu_04833103_1894164cuda3std6ranges3__45__cpo3endE,(_ZN41_INTERNAL_64bc08dd_4_k_cu_04833103_1894166thrust24THRUST_300001_SM_1000_NS12placeholders2_5E - _ZN41_INTERNAL_64bc08dd_4_k_cu_04833103_1894164cuda3std6ranges3__45__cpo3endE)
_ZN41_INTERNAL_64bc08dd_4_k_cu_04833103_1894164cuda3std6ranges3__45__cpo3endE:
	.zero		1
	.type		_ZN41_INTERNAL_64bc08dd_4_k_cu_04833103_1894166thrust24THRUST_300001_SM_1000_NS12placeholders2_5E,@object
	.size		_ZN41_INTERNAL_64bc08dd_4_k_cu_04833103_1894166thrust24THRUST_300001_SM_1000_NS12placeholders2_5E,(_ZN41_INTERNAL_64bc08dd_4_k_cu_04833103_1894164cuda3std3__45__cpo4rendE - _ZN41_INTERNAL_64bc08dd_4_k_cu_04833103_1894166thrust24THRUST_300001_SM_1000_NS12placeholders2_5E)
_ZN41_INTERNAL_64bc08dd_4_k_cu_04833103_1894166thrust24THRUST_300001_SM_1000_NS12placeholders2_5E:
	.zero		1
	.type		_ZN41_INTERNAL_64bc08dd_4_k_cu_04833103_1894164cuda3std3__45__cpo4rendE,@object
	.size		_ZN41_INTERNAL_64bc08dd_4_k_cu_04833103_1894164cuda3std3__45__cpo4rendE,(_ZN41_INTERNAL_64bc08dd_4_k_cu_04833103_1894164cuda3std6ranges3__45__cpo9iter_swapE - _ZN41_INTERNAL_64bc08dd_4_k_cu_04833103_1894164cuda3std3__45__cpo4rendE)
_ZN41_INTERNAL_64bc08dd_4_k_cu_04833103_1894164cuda3std3__45__cpo4rendE:
	.zero		1
	.type		_ZN41_INTERNAL_64bc08dd_4_k_cu_04833103_1894164cuda3std6ranges3__45__cpo9iter_swapE,@object
	.size		_ZN41_INTERNAL_64bc08dd_4_k_cu_04833103_1894164cuda3std6ranges3__45__cpo9iter_swapE,(_ZN41_INTERNAL_64bc08dd_4_k_cu_04833103_1894164cuda3std3__48unexpectE - _ZN41_INTERNAL_64bc08dd_4_k_cu_04833103_1894164cuda3std6ranges3__45__cpo9iter_swapE)
_ZN41_INTERNAL_64bc08dd_4_k_cu_04833103_1894164cuda3std6ranges3__45__cpo9iter_swapE:
	.zero		1
	.type		_ZN41_INTERNAL_64bc08dd_4_k_cu_04833103_1894164cuda3std3__48unexpectE,@object
	.size		_ZN41_INTERNAL_64bc08dd_4_k_cu_04833103_1894164cuda3std3__48unexpectE,(_ZN41_INTERNAL_64bc08dd_4_k_cu_04833103_1894166thrust24THRUST_300001_SM_1000_NS8cuda_cub3parE - _ZN41_INTERNAL_64bc08dd_4_k_cu_04833103_1894164cuda3std3__48unexpectE)
_ZN41_INTERNAL_64bc08dd_4_k_cu_04833103_1894164cuda3std3__48unexpectE:
	.zero		1
	.type		_ZN41_INTERNAL_64bc08dd_4_k_cu_04833103_1894166thrust24THRUST_300001_SM_1000_NS8cuda_cub3parE,@object
	.size		_ZN41_INTERNAL_64bc08dd_4_k_cu_04833103_1894166thrust24THRUST_300001_SM_1000_NS8cuda_cub3parE,(.L_29 - _ZN41_INTERNAL_64bc08dd_4_k_cu_04833103_1894166thrust24THRUST_300001_SM_1000_NS8cuda_cub3parE)
_ZN41_INTERNAL_64bc08dd_4_k_cu_04833103_1894166thrust24THRUST_300001_SM_1000_NS8cuda_cub3parE:
	.zero		1
.L_29:


//--------------------- .nv.constant0._ZN3cub18CUB_300001_SM_10006detail11EmptyKernelIvEEvv --------------------------
	.section	.nv.constant0._ZN3cub18CUB_300001_SM_10006detail11EmptyKernelIvEEvv,"a",@progbits
	.sectionflags	@""
	.align	4
.nv.constant0._ZN3cub18CUB_300001_SM_10006detail11EmptyKernelIvEEvv:
	.zero		896


//--------------------- SYMBOLS --------------------------

	.type		.nv.reservedSmem.offset0,@object
	.size		.nv.reservedSmem.offset0,0x4
